	.headerflags	@"EF_CUDA_TEXMODE_UNIFIED EF_CUDA_64BIT_ADDRESS EF_CUDA_ACCELERATORS EF_CUDA_SM90 EF_CUDA_VIRTUAL_SM(EF_CUDA_SM90)"
	.elftype	@"ET_EXEC"


//--------------------- .nv.info                  --------------------------
	.section	.nv.info,"",@"SHT_CUDA_INFO"
	.align	4


	//----- nvinfo : EIATTR_REGCOUNT
	.align		4
        /*0000*/ 	.byte	0x04, 0x2f
        /*0002*/ 	.short	(.L_3 - .L_2)
	.align		4
.L_2:
        /*0004*/ 	.word	index@(triton_poi_fused__native_batch_norm_legit_no_training_relu_18)
        /*0008*/ 	.word	0x00000020


	//----- nvinfo : EIATTR_MIN_STACK_SIZE
	.align		4
.L_3:
        /*000c*/ 	.byte	0x04, 0x12
        /*000e*/ 	.short	(.L_5 - .L_4)
	.align		4
.L_4:
        /*0010*/ 	.word	index@(triton_poi_fused__native_batch_norm_legit_no_training_relu_18)
        /*0014*/ 	.word	0x00000000


	//----- nvinfo : EIATTR_FRAME_SIZE
	.align		4
.L_5:
        /*0018*/ 	.byte	0x04, 0x11
        /*001a*/ 	.short	(.L_7 - .L_6)
	.align		4
.L_6:
        /*001c*/ 	.word	index@(triton_poi_fused__native_batch_norm_legit_no_training_relu_18)
        /*0020*/ 	.word	0x00000000


	//----- nvinfo : EIATTR_MIN_STACK_SIZE
	.align		4
.L_7:
        /*0024*/ 	.byte	0x04, 0x12
        /*0026*/ 	.short	(.L_9 - .L_8)
	.align		4
.L_8:
        /*0028*/ 	.word	index@(triton_poi_fused__native_batch_norm_legit_no_training_relu_18)
        /*002c*/ 	.word	0x00000000
.L_9:


//--------------------- .nv.info.triton_poi_fused__native_batch_norm_legit_no_training_relu_18 --------------------------
	.section	.nv.info.triton_poi_fused__native_batch_norm_legit_no_training_relu_18,"",@"SHT_CUDA_INFO"
	.sectionflags	@""
	.align	4


	//----- nvinfo : EIATTR_CUDA_API_VERSION
	.align		4
        /*0000*/ 	.byte	0x04, 0x37
        /*0002*/ 	.short	(.L_11 - .L_10)
.L_10:
        /*0004*/ 	.word	0x0000007c


	//----- nvinfo : EIATTR_KPARAM_INFO
	.align		4
.L_11:
        /*0008*/ 	.byte	0x04, 0x17
        /*000a*/ 	.short	(.L_13 - .L_12)
.L_12:
        /*000c*/ 	.word	0x00000000
        /*0010*/ 	.short	0x0007
        /*0012*/ 	.short	0x0034
        /*0014*/ 	.byte	0x00, 0xf0, 0x11, 0x00


	//----- nvinfo : EIATTR_KPARAM_INFO
	.align		4
.L_13:
        /*0018*/ 	.byte	0x04, 0x17
        /*001a*/ 	.short	(.L_15 - .L_14)
.L_14:
        /*001c*/ 	.word	0x00000000
        /*0020*/ 	.short	0x0006
        /*0022*/ 	.short	0x0030
        /*0024*/ 	.byte	0x00, 0xf0, 0x11, 0x00


	//----- nvinfo : EIATTR_KPARAM_INFO
	.align		4
.L_15:
        /*0028*/ 	.byte	0x04, 0x17
        /*002a*/ 	.short	(.L_17 - .L_16)
.L_16:
        /*002c*/ 	.word	0x00000000
        /*0030*/ 	.short	0x0005
        /*0032*/ 	.short	0x0028
        /*0034*/ 	.byte	0x00, 0xf4, 0x21, 0x00


	//----- nvinfo : EIATTR_KPARAM_INFO
	.align		4
.L_17:
        /*0038*/ 	.byte	0x04, 0x17
        /*003a*/ 	.short	(.L_19 - .L_18)
.L_18:
        /*003c*/ 	.word	0x00000000
        /*0040*/ 	.short	0x0004
        /*0042*/ 	.short	0x0020
        /*0044*/ 	.byte	0x00, 0xf4, 0x21, 0x00


	//----- nvinfo : EIATTR_KPARAM_INFO
	.align		4
.L_19:
        /*0048*/ 	.byte	0x04, 0x17
        /*004a*/ 	.short	(.L_21 - .L_20)
.L_20:
        /*004c*/ 	.word	0x00000000
        /*0050*/ 	.short	0x0003
        /*0052*/ 	.short	0x0018
        /*0054*/ 	.byte	0x00, 0xf4, 0x21, 0x00


	//----- nvinfo : EIATTR_KPARAM_INFO
	.align		4
.L_21:
        /*0058*/ 	.byte	0x04, 0x17
        /*005a*/ 	.short	(.L_23 - .L_22)
.L_22:
        /*005c*/ 	.word	0x00000000
        /*0060*/ 	.short	0x0002
        /*0062*/ 	.short	0x0010
        /*0064*/ 	.byte	0x00, 0xf4, 0x21, 0x00


	//----- nvinfo : EIATTR_KPARAM_INFO
	.align		4
.L_23:
        /*0068*/ 	.byte	0x04, 0x17
        /*006a*/ 	.short	(.L_25 - .L_24)
.L_24:
        /*006c*/ 	.word	0x00000000
        /*0070*/ 	.short	0x0001
        /*0072*/ 	.short	0x0008
        /*0074*/ 	.byte	0x00, 0xf4, 0x21, 0x00


	//----- nvinfo : EIATTR_KPARAM_INFO
	.align		4
.L_25:
        /*0078*/ 	.byte	0x04, 0x17
        /*007a*/ 	.short	(.L_27 - .L_26)
.L_26:
        /*007c*/ 	.word	0x00000000
        /*0080*/ 	.short	0x0000
        /*0082*/ 	.short	0x0000
        /*0084*/ 	.byte	0x00, 0xf4, 0x21, 0x00


	//----- nvinfo : EIATTR_SPARSE_MMA_MASK
	.align		4
.L_27:
        /*0088*/ 	.byte	0x03, 0x50
        /*008a*/ 	.short	0x0000


	//----- nvinfo : EIATTR_MAXREG_COUNT
	.align		4
        /*008c*/ 	.byte	0x03, 0x1b
        /*008e*/ 	.short	0x00ff


	//----- nvinfo : EIATTR_EXIT_INSTR_OFFSETS
	.align		4
        /*0090*/ 	.byte	0x04, 0x1c
        /*0092*/ 	.short	(.L_29 - .L_28)


	//   ....[0]....
.L_28:
        /*0094*/ 	.word	0x00001160


	//   ....[1]....
        /*0098*/ 	.word	0x00001210


	//----- nvinfo : EIATTR_REQNTID
	.align		4
.L_29:
        /*009c*/ 	.byte	0x04, 0x10
        /*009e*/ 	.short	(.L_31 - .L_30)
.L_30:
        /*00a0*/ 	.word	0x00000080
        /*00a4*/ 	.word	0x00000001
        /*00a8*/ 	.word	0x00000001


	//----- nvinfo : EIATTR_CBANK_PARAM_SIZE
	.align		4
.L_31:
        /*00ac*/ 	.byte	0x03, 0x19
        /*00ae*/ 	.short	0x0038


	//----- nvinfo : EIATTR_PARAM_CBANK
	.align		4
        /*00b0*/ 	.byte	0x04, 0x0a
        /*00b2*/ 	.short	(.L_33 - .L_32)
	.align		4
.L_32:
        /*00b4*/ 	.word	index@(.nv.constant0.triton_poi_fused__native_batch_norm_legit_no_training_relu_18)
        /*00b8*/ 	.short	0x0210
        /*00ba*/ 	.short	0x0038


	//----- nvinfo : EIATTR_SW_WAR
	.align		4
.L_33:
        /*00bc*/ 	.byte	0x04, 0x36
        /*00be*/ 	.short	(.L_35 - .L_34)
.L_34:
        /*00c0*/ 	.word	0x00000008
.L_35:


//--------------------- .nv.callgraph             --------------------------
	.section	.nv.callgraph,"",@"SHT_CUDA_CALLGRAPH"
	.align	4
	.sectionentsize	8
	.align		4
        /*0000*/ 	.word	0x00000000
	.align		4
        /*0004*/ 	.word	0xffffffff
	.align		4
        /*0008*/ 	.word	0x00000000
	.align		4
        /*000c*/ 	.word	0xfffffffe
	.align		4
        /*0010*/ 	.word	0x00000000
	.align		4
        /*0014*/ 	.word	0xfffffffd
	.align		4
        /*0018*/ 	.word	0x00000000
	.align		4
        /*001c*/ 	.word	0xfffffffc


//--------------------- .nv.constant4             --------------------------
	.section	.nv.constant4,"a",@progbits
	.align	8
	.align		8
.nv.constant4:
        /*0000*/ 	.dword	_$_str
	.align		8
        /*0008*/ 	.dword	_$_str_$_2


//--------------------- .text.triton_poi_fused__native_batch_norm_legit_no_training_relu_18 --------------------------
	.section	.text.triton_poi_fused__native_batch_norm_legit_no_training_relu_18,"ax",@progbits
	.sectionflags	@"SHF_BARRIERS=1"
	.align	128
        .global         triton_poi_fused__native_batch_norm_legit_no_training_relu_18
        .type           triton_poi_fused__native_batch_norm_legit_no_training_relu_18,@function
        .size           triton_poi_fused__native_batch_norm_legit_no_training_relu_18,(.L_x_1 - triton_poi_fused__native_batch_norm_legit_no_training_relu_18)
        .other          triton_poi_fused__native_batch_norm_legit_no_training_relu_18,@"STO_CUDA_ENTRY STV_DEFAULT"
triton_poi_fused__native_batch_norm_legit_no_training_relu_18:
.text.triton_poi_fused__native_batch_norm_legit_no_training_relu_18:
[----:B------:R-:W0:Y:S01]  /*0000*/  LDC R1, c[0x0][0x28] ;  /* 0x00000a00ff017b82 */ /* 0x000e220000000800 */
[----:B------:R-:W1:Y:S07]  /*0010*/  S2R R2, SR_CTAID.Y ;  /* 0x0000000000027919 */ /* 0x000e6e0000002600 */
[----:B------:R-:W2:Y:S01]  /*0020*/  LDC.64 R10, c[0x0][0x220] ;  /* 0x00008800ff0a7b82 */ /* 0x000ea20000000a00 */
[----:B------:R-:W-:Y:S01]  /*0030*/  CS2R R6, SRZ ;  /* 0x0000000000067805 */ /* 0x000fe2000001ff00 */
[----:B------:R-:W-:Y:S01]  /*0040*/  ULDC.64 UR6, c[0x0][0x208] ;  /* 0x0000820000067ab9 */ /* 0x000fe20000000a00 */
[----:B------:R-:W3:Y:S01]  /*0050*/  S2R R0, SR_TID.X ;  /* 0x0000000000007919 */ /* 0x000ee20000002100 */
[----:B------:R-:W4:Y:S04]  /*0060*/  S2R R9, SR_CTAID.X ;  /* 0x0000000000097919 */ /* 0x000f280000002500 */
[----:B------:R-:W5:Y:S08]  /*0070*/  LDC.64 R24, c[0x0][0x210] ;  /* 0x00008400ff187b82 */ /* 0x000f700000000a00 */
[----:B------:R-:W4:Y:S01]  /*0080*/  LDC.64 R20, c[0x0][0x218] ;  /* 0x00008600ff147b82 */ /* 0x000f220000000a00 */
[----:B-1----:R-:W-:-:S02]  /*0090*/  IMAD.SHL.U32 R2, R2, 0x20, RZ ;  /* 0x0000002002027824 */ /* 0x002fc400078e00ff */
[----:B---3--:R-:W-:-:S05]  /*00a0*/  IMAD.SHL.U32 R3, R0, 0x4, RZ ;  /* 0x0000000400037824 */ /* 0x008fca00078e00ff */
[----:B------:R-:W-:-:S04]  /*00b0*/  LOP3.LUT R3, R2, 0x1c, R3, 0xf8, !PT ;  /* 0x0000001c02037812 */ /* 0x000fc800078ef803 */
[----:B------:R-:W-:Y:S02]  /*00c0*/  SHF.R.S32.HI R4, RZ, 0x1f, R3 ;  /* 0x0000001fff047819 */ /* 0x000fe40000011403 */
[----:B------:R-:W-:Y:S02]  /*00d0*/  ISETP.GE.AND P0, PT, R3, 0x200, PT ;  /* 0x000002000300780c */ /* 0x000fe40003f06270 */
[----:B------:R-:W-:-:S04]  /*00e0*/  LEA.HI R8, R4, R3, RZ, 0x7 ;  /* 0x0000000304087211 */ /* 0x000fc800078f38ff */
[----:B------:R-:W-:-:S05]  /*00f0*/  LOP3.LUT R4, R8, 0xffffff80, RZ, 0xc0, !PT ;  /* 0xffffff8008047812 */ /* 0x000fca00078ec0ff */
[----:B------:R-:W-:Y:S01]  /*0100*/  IMAD.IADD R23, R3, 0x1, -R4 ;  /* 0x0000000103177824 */ /* 0x000fe200078e0a04 */
[----:B------:R-:W-:-:S03]  /*0110*/  CS2R R4, SRZ ;  /* 0x0000000000047805 */ /* 0x000fc6000001ff00 */
[----:B--2---:R-:W-:-:S05]  /*0120*/  IMAD.WIDE R10, R23, 0x4, R10 ;  /* 0x00000004170a7825 */ /* 0x004fca00078e020a */
[----:B------:R1:W2:Y:S01]  /*0130*/  @!P0 LDG.E.EL.128 R4, desc[UR6][R10.64] ;  /* 0x000000060a048981 */ /* 0x0002a2000c2e1d00 */
[----:B------:R-:W-:Y:S01]  /*0140*/  SHF.R.U32.HI R12, RZ, 0x3, R0 ;  /* 0x00000003ff0c7819 */ /* 0x000fe20000011600 */
[----:B----4-:R-:W-:Y:S01]  /*0150*/  IMAD.SHL.U32 R3, R9, 0x20, RZ ;  /* 0x0000002009037824 */ /* 0x010fe200078e00ff */
[----:B------:R-:W-:Y:S02]  /*0160*/  SHF.R.S32.HI R8, RZ, 0x7, R8 ;  /* 0x00000007ff087819 */ /* 0x000fe40000011408 */
[----:B------:R-:W-:-:S03]  /*0170*/  SGXT.U32 R12, R12, 0x4 ;  /* 0x000000040c0c781a */ /* 0x000fc60000000000 */
[----:B------:R-:W-:Y:S01]  /*0180*/  IMAD R13, R8, 0x2880, R23 ;  /* 0x00002880080d7824 */ /* 0x000fe200078e0217 */
[----:B------:R-:W-:Y:S02]  /*0190*/  LOP3.LUT R9, R3, R12, RZ, 0xfc, !PT ;  /* 0x0000000c03097212 */ /* 0x000fe400078efcff */
[----:B-1----:R-:W-:Y:S02]  /*01a0*/  CS2R R10, SRZ ;  /* 0x00000000000a7805 */ /* 0x002fe4000001ff00 */
[----:B------:R-:W-:Y:S02]  /*01b0*/  LOP3.LUT R12, R3, 0x10, R12, 0xfe, !PT ;  /* 0x00000010030c7812 */ /* 0x000fe400078efe0c */
[C---:B------:R-:W-:Y:S01]  /*01c0*/  ISETP.LT.AND P1, PT, R9.reuse, 0x51, !P0 ;  /* 0x000000510900780c */ /* 0x040fe20004721270 */
[--C-:B------:R-:W-:Y:S01]  /*01d0*/  IMAD R27, R9, 0x80, R13.reuse ;  /* 0x00000080091b7824 */ /* 0x100fe200078e020d */
[C---:B------:R-:W-:Y:S01]  /*01e0*/  ISETP.LT.AND P2, PT, R12.reuse, 0x51, !P0 ;  /* 0x000000510c00780c */ /* 0x040fe20004741270 */
[----:B------:R-:W-:Y:S01]  /*01f0*/  IMAD R13, R12, 0x80, R13 ;  /* 0x000000800c0d7824 */ /* 0x000fe200078e020d */
[----:B------:R-:W-:Y:S01]  /*0200*/  CS2R R8, SRZ ;  /* 0x0000000000087805 */ /* 0x000fe2000001ff00 */
[----:B-----5:R-:W-:Y:S01]  /*0210*/  IMAD.WIDE R26, R27, 0x4, R24 ;  /* 0x000000041b1a7825 */ /* 0x020fe200078e0218 */
[----:B------:R-:W-:-:S03]  /*0220*/  CS2R R14, SRZ ;  /* 0x00000000000e7805 */ /* 0x000fc6000001ff00 */
[----:B------:R-:W-:Y:S01]  /*0230*/  IMAD.WIDE R24, R13, 0x4, R24 ;  /* 0x000000040d187825 */ /* 0x000fe200078e0218 */
[----:B------:R-:W-:-:S03]  /*0240*/  CS2R R12, SRZ ;  /* 0x00000000000c7805 */ /* 0x000fc6000001ff00 */
[C---:B0-----:R-:W-:Y:S01]  /*0250*/  IMAD.WIDE R20, R23.reuse, 0x4, R20 ;  /* 0x0000000417147825 */ /* 0x041fe200078e0214 */
[----:B------:R-:W3:Y:S01]  /*0260*/  @P1 LDG.E.EL.128 R8, desc[UR6][R26.64] ;  /* 0x000000061a081981 */ /* 0x000ee2000c2e1d00 */
[----:B------:R-:W-:Y:S02]  /*0270*/  CS2R R16, SRZ ;  /* 0x0000000000107805 */ /* 0x000fe4000001ff00 */
[----:B------:R-:W-:Y:S01]  /*0280*/  CS2R R18, SRZ ;  /* 0x0000000000127805 */ /* 0x000fe2000001ff00 */
[----:B------:R0:W3:Y:S05]  /*0290*/  @!P0 LDG.E.EL.128 R12, desc[UR6][R20.64] ;  /* 0x00000006140c8981 */ /* 0x0000ea000c2e1d00 */
[----:B------:R1:W4:Y:S01]  /*02a0*/  @P2 LDG.E.EL.128 R16, desc[UR6][R24.64] ;  /* 0x0000000618102981 */ /* 0x000322000c2e1d00 */
[----:B------:R-:W-:Y:S01]  /*02b0*/  IMAD.MOV.U32 R22, RZ, RZ, 0x3e800000 ;  /* 0x3e800000ff167424 */ /* 0x000fe200078e00ff */
[----:B0-----:R-:W0:Y:S02]  /*02c0*/  LDC.64 R20, c[0x0][0x230] ;  /* 0x00008c00ff147b82 */ /* 0x001e240000000a00 */
[----:B0-----:R-:W-:-:S04]  /*02d0*/  IMAD.WIDE R20, R23, 0x4, R20 ;  /* 0x0000000417147825 */ /* 0x001fc800078e0214 */
[----:B--2---:R-:W-:Y:S01]  /*02e0*/  FADD R4, R4, 9.9999997473787516356e-06 ;  /* 0x3727c5ac04047421 */ /* 0x004fe20000000000 */
[----:B------:R-:W-:Y:S01]  /*02f0*/  FADD R5, R5, 9.9999997473787516356e-06 ;  /* 0x3727c5ac05057421 */ /* 0x000fe20000000000 */
[----:B------:R-:W-:Y:S02]  /*0300*/  FADD R7, R7, 9.9999997473787516356e-06 ;  /* 0x3727c5ac07077421 */ /* 0x000fe40000000000 */
[----:B------:R-:W0:Y:S08]  /*0310*/  MUFU.SQRT R26, R4 ;  /* 0x00000004001a7308 */ /* 0x000e300000002000 */
[----:B------:R2:W5:Y:S01]  /*0320*/  MUFU.SQRT R27, R5 ;  /* 0x00000005001b7308 */ /* 0x0005620000002000 */
[----:B0-----:R-:W-:-:S07]  /*0330*/  FSETP.GT.AND P1, PT, R26, 8.50705917302346158658e+37, PT ;  /* 0x7e8000001a00780b */ /* 0x001fce0003f24000 */
[----:B------:R3:W0:Y:S01]  /*0340*/  MUFU.SQRT R29, R7 ;  /* 0x00000007001d7308 */ /* 0x0006220000002000 */
[----:B------:R-:W-:Y:S01]  /*0350*/  FSETP.GEU.AND P4, PT, R26, 1.175494350822287508e-38, PT ;  /* 0x008000001a00780b */ /* 0x000fe20003f8e000 */
[----:B--2---:R-:W2:Y:S01]  /*0360*/  LDC.64 R4, c[0x0][0x228] ;  /* 0x00008a00ff047b82 */ /* 0x004ea20000000a00 */
[C---:B-----5:R-:W-:Y:S02]  /*0370*/  FSETP.GT.AND P2, PT, R27.reuse, 8.50705917302346158658e+37, PT ;  /* 0x7e8000001b00780b */ /* 0x060fe40003f44000 */
[----:B------:R-:W-:Y:S01]  /*0380*/  FSETP.GEU.AND P5, PT, R27, 1.175494350822287508e-38, PT ;  /* 0x008000001b00780b */ /* 0x000fe20003fae000 */
[----:B---3--:R-:W-:Y:S01]  /*0390*/  FADD R7, -R12, R8 ;  /* 0x000000080c077221 */ /* 0x008fe20000000100 */
[----:B------:R-:W-:Y:S01]  /*03a0*/  @P1 FMUL R26, R26, 0.25 ;  /* 0x3e8000001a1a1820 */ /* 0x000fe20000400000 */
[----:B-1----:R-:W-:Y:S01]  /*03b0*/  FADD R24, -R13, R9 ;  /* 0x000000090d187221 */ /* 0x002fe20000000100 */
[----:B------:R-:W-:Y:S01]  /*03c0*/  FADD R25, -R14, R10 ;  /* 0x0000000a0e197221 */ /* 0x000fe20000000100 */
[----:B0-----:R-:W-:-:S04]  /*03d0*/  FSETP.GT.AND P3, PT, R29, 8.50705917302346158658e+37, PT ;  /* 0x7e8000001d00780b */ /* 0x001fc80003f64000 */
[----:B------:R-:W-:Y:S01]  /*03e0*/  @!P4 FMUL R26, R26, 16777216 ;  /* 0x4b8000001a1ac820 */ /* 0x000fe20000400000 */
[----:B------:R-:W-:Y:S01]  /*03f0*/  FSETP.GEU.AND P6, PT, R29, 1.175494350822287508e-38, PT ;  /* 0x008000001d00780b */ /* 0x000fe20003fce000 */
[----:B----4-:R-:W-:Y:S01]  /*0400*/  FADD R17, -R13, R17 ;  /* 0x000000110d117221 */ /* 0x010fe20000000100 */
[C---:B------:R-:W-:Y:S01]  /*0410*/  FSEL R9, R22.reuse, 1, P1 ;  /* 0x3f80000016097808 */ /* 0x040fe20000800000 */
[----:B------:R-:W-:Y:S01]  /*0420*/  @P2 FMUL R27, R27, 0.25 ;  /* 0x3e8000001b1b2820 */ /* 0x000fe20000400000 */
[C---:B------:R-:W-:Y:S01]  /*0430*/  FSEL R10, R22.reuse, 1, P2 ;  /* 0x3f800000160a7808 */ /* 0x040fe20001000000 */
[----:B------:R-:W0:Y:S01]  /*0440*/  MUFU.RCP R26, R26 ;  /* 0x0000001a001a7308 */ /* 0x000e220000001000 */
[----:B------:R-:W-:Y:S01]  /*0450*/  FSEL R13, R22, 1, P3 ;  /* 0x3f800000160d7808 */ /* 0x000fe20001800000 */
[----:B------:R-:W-:Y:S01]  /*0460*/  @!P5 FMUL R27, R27, 16777216 ;  /* 0x4b8000001b1bd820 */ /* 0x000fe20000400000 */
[----:B------:R-:W-:Y:S01]  /*0470*/  @!P4 FMUL R9, R9, 16777216 ;  /* 0x4b8000000909c820 */ /* 0x000fe20000400000 */
[----:B------:R-:W-:Y:S01]  /*0480*/  @!P5 FMUL R10, R10, 16777216 ;  /* 0x4b8000000a0ad820 */ /* 0x000fe20000400000 */
[----:B------:R-:W-:Y:S01]  /*0490*/  FADD R16, -R12, R16 ;  /* 0x000000100c107221 */ /* 0x000fe20000000100 */
[----:B------:R-:W-:Y:S01]  /*04a0*/  @P3 FMUL R29, R29, 0.25 ;  /* 0x3e8000001d1d3820 */ /* 0x000fe20000400000 */
[----:B------:R-:W-:Y:S01]  /*04b0*/  FADD R18, -R14, R18 ;  /* 0x000000120e127221 */ /* 0x000fe20000000100 */
[----:B------:R-:W1:Y:S01]  /*04c0*/  MUFU.RCP R27, R27 ;  /* 0x0000001b001b7308 */ /* 0x000e620000001000 */
[----:B------:R-:W-:Y:S01]  /*04d0*/  @!P6 FMUL R13, R13, 16777216 ;  /* 0x4b8000000d0de820 */ /* 0x000fe20000400000 */
[----:B------:R-:W-:Y:S01]  /*04e0*/  @!P6 FMUL R29, R29, 16777216 ;  /* 0x4b8000001d1de820 */ /* 0x000fe20000400000 */
[C---:B------:R-:W-:Y:S01]  /*04f0*/  FADD R28, -R15.reuse, R11 ;  /* 0x0000000b0f1c7221 */ /* 0x040fe20000000100 */
[----:B------:R-:W-:Y:S01]  /*0500*/  FADD R19, -R15, R19 ;  /* 0x000000130f137221 */ /* 0x000fe20000000100 */
[----:B--2---:R-:W-:-:S04]  /*0510*/  IMAD.WIDE R4, R23, 0x4, R4 ;  /* 0x0000000417047825 */ /* 0x004fc800078e0204 */
[----:B0-----:R-:W-:Y:S01]  /*0520*/  FMUL R26, R26, R9 ;  /* 0x000000091a1a7220 */ /* 0x001fe20000400000 */
[----:B------:R-:W0:Y:S01]  /*0530*/  MUFU.RCP R8, R29 ;  /* 0x0000001d00087308 */ /* 0x000e220000001000 */
[----:B------:R-:W-:Y:S01]  /*0540*/  CS2R R14, SRZ ;  /* 0x00000000000e7805 */ /* 0x000fe2000001ff00 */
[----:B-1----:R-:W-:Y:S01]  /*0550*/  FMUL R27, R27, R10 ;  /* 0x0000000a1b1b7220 */ /* 0x002fe20000400000 */
[----:B------:R-:W-:Y:S01]  /*0560*/  CS2R R10, SRZ ;  /* 0x00000000000a7805 */ /* 0x000fe2000001ff00 */
[----:B0-----:R-:W-:Y:S01]  /*0570*/  FMUL R29, R8, R13 ;  /* 0x0000000d081d7220 */ /* 0x001fe20000400000 */
[----:B------:R-:W-:Y:S02]  /*0580*/  CS2R R8, SRZ ;  /* 0x0000000000087805 */ /* 0x000fe4000001ff00 */
[----:B------:R-:W-:-:S04]  /*0590*/  CS2R R12, SRZ ;  /* 0x00000000000c7805 */ /* 0x000fc8000001ff00 */
[----:B------:R0:W2:Y:S04]  /*05a0*/  @!P0 LDG.E.EL.128 R8, desc[UR6][R4.64] ;  /* 0x0000000604088981 */ /* 0x0000a8000c2e1d00 */
[----:B------:R1:W2:Y:S01]  /*05b0*/  @!P0 LDG.E.EL.128 R12, desc[UR6][R20.64] ;  /* 0x00000006140c8981 */ /* 0x0002a2000c2e1d00 */
[----:B------:R-:W-:Y:S01]  /*05c0*/  FADD R23, R6, 9.9999997473787516356e-06 ;  /* 0x3727c5ac06177421 */ /* 0x000fe20000000000 */
[----:B------:R-:W3:Y:S01]  /*05d0*/  S2UR UR5, SR_CgaCtaId ;  /* 0x00000000000579c3 */ /* 0x000ee20000008800 */
[----:B------:R-:W-:Y:S01]  /*05e0*/  FMUL R7, R26, R7 ;  /* 0x000000071a077220 */ /* 0x000fe20000400000 */
[----:B------:R-:W1:Y:S01]  /*05f0*/  S2R R6, SR_TID.X ;  /* 0x0000000000067919 */ /* 0x000e620000002100 */
[----:B------:R-:W-:Y:S01]  /*0600*/  FMUL R24, R27, R24 ;  /* 0x000000181b187220 */ /* 0x000fe20000400000 */
[----:B------:R-:W-:Y:S01]  /*0610*/  FMUL R28, R29, R28 ;  /* 0x0000001c1d1c7220 */ /* 0x000fe20000400000 */
[----:B------:R-:W4:Y:S01]  /*0620*/  MUFU.SQRT R23, R23 ;  /* 0x0000001700177308 */ /* 0x000f220000002000 */
[----:B------:R-:W-:Y:S01]  /*0630*/  UMOV UR4, 0x400 ;  /* 0x0000040000047882 */ /* 0x000fe20000000000 */
[----:B----4-:R-:W-:-:S02]  /*0640*/  FSETP.GT.AND P0, PT, R23, 8.50705917302346158658e+37, PT ;  /* 0x7e8000001700780b */ /* 0x010fc40003f04000 */
[----:B------:R-:W-:Y:S02]  /*0650*/  FSETP.GEU.AND P1, PT, R23, 1.175494350822287508e-38, PT ;  /* 0x008000001700780b */ /* 0x000fe40003f2e000 */
[----:B0-----:R-:W-:Y:S01]  /*0660*/  FSEL R5, R22, 1, P0 ;  /* 0x3f80000016057808 */ /* 0x001fe20000000000 */
[----:B---3--:R-:W-:-:S08]  /*0670*/  UPRMT UR4, UR5, 0x654, UR4 ;  /* 0x0000065405047896 */ /* 0x008fd00008000004 */
[----:B------:R-:W-:Y:S01]  /*0680*/  @P0 FMUL R23, R23, 0.25 ;  /* 0x3e80000017170820 */ /* 0x000fe20000400000 */
[----:B-1----:R-:W-:Y:S01]  /*0690*/  SHF.R.U32.HI R21, RZ, 0x3, R6 ;  /* 0x00000003ff157819 */ /* 0x002fe20000011606 */
[----:B------:R-:W-:Y:S02]  /*06a0*/  @!P1 FMUL R5, R5, 16777216 ;  /* 0x4b80000005059820 */ /* 0x000fe40000400000 */
[----:B------:R-:W-:-:S04]  /*06b0*/  @!P1 FMUL R23, R23, 16777216 ;  /* 0x4b80000017179820 */ /* 0x000fc80000400000 */
[----:B------:R0:W1:Y:S02]  /*06c0*/  MUFU.RCP R4, R23 ;  /* 0x0000001700047308 */ /* 0x0000640000001000 */
[----:B0-----:R-:W-:Y:S01]  /*06d0*/  SGXT.U32 R23, R21, 0x4 ;  /* 0x000000041517781a */ /* 0x001fe20000000000 */
[----:B------:R-:W-:Y:S01]  /*06e0*/  FMUL R21, R26, R16 ;  /* 0x000000101a157220 */ /* 0x000fe20000400000 */
[----:B-1----:R-:W-:Y:S01]  /*06f0*/  FMUL R20, R4, R5 ;  /* 0x0000000504147220 */ /* 0x002fe20000400000 */
[----:B------:R-:W-:Y:S01]  /*0700*/  FMUL R4, R29, R19 ;  /* 0x000000131d047220 */ /* 0x000fe20000400000 */
[----:B------:R-:W-:Y:S02]  /*0710*/  IMAD.SHL.U32 R19, R6, 0x80, RZ ;  /* 0x0000008006137824 */ /* 0x000fe400078e00ff */
[C---:B------:R-:W-:Y:S01]  /*0720*/  FMUL R5, R20.reuse, R18 ;  /* 0x0000001214057220 */ /* 0x040fe20000400000 */
[----:B------:R-:W-:Y:S02]  /*0730*/  FMUL R25, R20, R25 ;  /* 0x0000001914197220 */ /* 0x000fe40000400000 */
[----:B------:R-:W-:-:S04]  /*0740*/  LOP3.LUT R18, R19, 0x380, RZ, 0xc0, !PT ;  /* 0x0000038013127812 */ /* 0x000fc800078ec0ff */
[C---:B------:R-:W-:Y:S02]  /*0750*/  LOP3.LUT R23, R18.reuse, R23, RZ, 0xfc, !PT ;  /* 0x0000001712177212 */ /* 0x040fe400078efcff */
[C---:B------:R-:W-:Y:S02]  /*0760*/  LOP3.LUT R22, R18.reuse, 0x40, RZ, 0xfc, !PT ;  /* 0x0000004012167812 */ /* 0x040fe400078efcff */
[----:B------:R-:W-:Y:S02]  /*0770*/  LOP3.LUT R20, R18, 0x20, RZ, 0xfc, !PT ;  /* 0x0000002012147812 */ /* 0x000fe400078efcff */
[----:B------:R-:W-:Y:S01]  /*0780*/  LEA.HI R19, R22, R23, RZ, 0x1b ;  /* 0x0000001716137211 */ /* 0x000fe200078fd8ff */
[----:B------:R-:W-:Y:S01]  /*0790*/  FMUL R22, R27, R17 ;  /* 0x000000111b167220 */ /* 0x000fe20000400000 */
[C---:B------:R-:W-:Y:S02]  /*07a0*/  LOP3.LUT R26, R18.reuse, 0x60, RZ, 0xfc, !PT ;  /* 0x00000060121a7812 */ /* 0x040fe400078efcff */
[----:B------:R-:W-:-:S02]  /*07b0*/  LEA.HI R16, R18, R23, RZ, 0x1b ;  /* 0x0000001712107211 */ /* 0x000fc400078fd8ff */
[-C--:B------:R-:W-:Y:S02]  /*07c0*/  LEA.HI R18, R20, R23.reuse, RZ, 0x1b ;  /* 0x0000001714127211 */ /* 0x080fe400078fd8ff */
[----:B------:R-:W-:Y:S02]  /*07d0*/  LEA.HI R20, R26, R23, RZ, 0x1b ;  /* 0x000000171a147211 */ /* 0x000fe400078fd8ff */
[----:B------:R-:W-:Y:S02]  /*07e0*/  LEA R23, R19, UR4, 0x2 ;  /* 0x0000000413177c11 */ /* 0x000fe4000f8e10ff */
[----:B------:R-:W-:Y:S01]  /*07f0*/  LEA R20, R20, UR4, 0x2 ;  /* 0x0000000414147c11 */ /* 0x000fe2000f8e10ff */
[-CC-:B--2---:R-:W-:Y:S01]  /*0800*/  FFMA R17, R7, R8.reuse, R12.reuse ;  /* 0x0000000807117223 */ /* 0x184fe2000000000c */
[----:B------:R-:W-:Y:S01]  /*0810*/  FFMA R8, R21, R8, R12 ;  /* 0x0000000815087223 */ /* 0x000fe2000000000c */
[----:B------:R-:W-:Y:S01]  /*0820*/  FFMA R12, R24, R9, R13 ;  /* 0x00000009180c7223 */ /* 0x000fe2000000000d */
[-CC-:B------:R-:W-:Y:S01]  /*0830*/  FFMA R25, R25, R10.reuse, R14.reuse ;  /* 0x0000000a19197223 */ /* 0x180fe2000000000e */
[----:B------:R-:W-:Y:S01]  /*0840*/  FFMA R28, R28, R11, R15 ;  /* 0x0000000b1c1c7223 */ /* 0x000fe2000000000f */
[----:B------:R-:W-:Y:S01]  /*0850*/  FSETP.GEU.AND P3, PT, R17, RZ, PT ;  /* 0x000000ff1100720b */ /* 0x000fe20003f6e000 */
[----:B------:R-:W-:Y:S01]  /*0860*/  FFMA R13, R22, R9, R13 ;  /* 0x00000009160d7223 */ /* 0x000fe2000000000d */
[----:B------:R-:W-:Y:S01]  /*0870*/  FSETP.GEU.AND P2, PT, R12, RZ, PT ;  /* 0x000000ff0c00720b */ /* 0x000fe20003f4e000 */
[----:B------:R-:W-:Y:S01]  /*0880*/  FFMA R5, R5, R10, R14 ;  /* 0x0000000a05057223 */ /* 0x000fe2000000000e */
[----:B------:R-:W-:Y:S01]  /*0890*/  LOP3.LUT R7, R3, 0x1f, R0, 0xf8, !PT ;  /* 0x0000001f03077812 */ /* 0x000fe200078ef800 */
[----:B------:R-:W-:Y:S01]  /*08a0*/  FFMA R15, R4, R11, R15 ;  /* 0x0000000b040f7223 */ /* 0x000fe2000000000f */
[----:B------:R-:W-:-:S02]  /*08b0*/  FSETP.GEU.AND P1, PT, R25, RZ, PT ;  /* 0x000000ff1900720b */ /* 0x000fc40003f2e000 */
[----:B------:R-:W-:Y:S02]  /*08c0*/  SHF.R.U32.HI R3, RZ, 0x5, R0 ;  /* 0x00000005ff037819 */ /* 0x000fe40000011600 */
[----:B------:R-:W-:Y:S02]  /*08d0*/  LEA R21, R16, UR4, 0x2 ;  /* 0x0000000410157c11 */ /* 0x000fe4000f8e10ff */
[----:B------:R-:W-:Y:S02]  /*08e0*/  FSETP.GEU.AND P0, PT, R28, RZ, PT ;  /* 0x000000ff1c00720b */ /* 0x000fe40003f0e000 */
[----:B------:R-:W-:Y:S02]  /*08f0*/  FSEL R0, R17, RZ, P3 ;  /* 0x000000ff11007208 */ /* 0x000fe40001800000 */
[----:B------:R-:W-:Y:S02]  /*0900*/  LEA R22, R18, UR4, 0x2 ;  /* 0x0000000412167c11 */ /* 0x000fe4000f8e10ff */
[----:B------:R-:W-:Y:S01]  /*0910*/  FSEL R17, R12, RZ, P2 ;  /* 0x000000ff0c117208 */ /* 0x000fe20001000000 */
[----:B------:R-:W-:Y:S01]  /*0920*/  STS [R21], R0 ;  /* 0x0000000015007388 */ /* 0x000fe20000000800 */
[----:B------:R-:W-:-:S02]  /*0930*/  FSEL R12, R25, RZ, P1 ;  /* 0x000000ff190c7208 */ /* 0x000fc40000800000 */
[----:B------:R-:W-:Y:S01]  /*0940*/  FSETP.GEU.AND P3, PT, R8, RZ, PT ;  /* 0x000000ff0800720b */ /* 0x000fe20003f6e000 */
[----:B------:R-:W-:Y:S01]  /*0950*/  STS [R22+0x80], R17 ;  /* 0x0000801116007388 */ /* 0x000fe20000000800 */
[----:B------:R-:W-:Y:S02]  /*0960*/  FSETP.GEU.AND P2, PT, R13, RZ, PT ;  /* 0x000000ff0d00720b */ /* 0x000fe40003f4e000 */
[----:B------:R-:W-:Y:S01]  /*0970*/  FSEL R19, R28, RZ, P0 ;  /* 0x000000ff1c137208 */ /* 0x000fe20000000000 */
[----:B------:R0:W-:Y:S01]  /*0980*/  STS [R23+0x100], R12 ;  /* 0x0001000c17007388 */ /* 0x0001e20000000800 */
[----:B------:R-:W-:Y:S02]  /*0990*/  FSETP.GEU.AND P1, PT, R5, RZ, PT ;  /* 0x000000ff0500720b */ /* 0x000fe40003f2e000 */
[----:B------:R-:W-:Y:S01]  /*09a0*/  FSETP.GEU.AND P0, PT, R15, RZ, PT ;  /* 0x000000ff0f00720b */ /* 0x000fe20003f0e000 */
[----:B------:R-:W-:Y:S01]  /*09b0*/  STS [R20+0x180], R19 ;  /* 0x0001801314007388 */ /* 0x000fe20000000800 */
[----:B------:R-:W-:-:S02]  /*09c0*/  FSEL R8, R8, RZ, P3 ;  /* 0x000000ff08087208 */ /* 0x000fc40001800000 */
[----:B------:R-:W-:Y:S02]  /*09d0*/  FSEL R13, R13, RZ, P2 ;  /* 0x000000ff0d0d7208 */ /* 0x000fe40001000000 */
[----:B------:R-:W-:Y:S01]  /*09e0*/  FSEL R15, R15, RZ, P0 ;  /* 0x000000ff0f0f7208 */ /* 0x000fe20000000000 */
[----:B------:R-:W-:Y:S01]  /*09f0*/  STS [R21+0x40], R8 ;  /* 0x0000400815007388 */ /* 0x000fe20000000800 */
[----:B0-----:R-:W-:Y:S02]  /*0a00*/  FSEL R12, R5, RZ, P1 ;  /* 0x000000ff050c7208 */ /* 0x001fe40000800000 */
[----:B------:R-:W-:Y:S01]  /*0a10*/  SGXT.U32 R3, R3, 0x2 ;  /* 0x000000020303781a */ /* 0x000fe20000000000 */
[----:B------:R-:W-:Y:S01]  /*0a20*/  STS [R22+0xc0], R13 ;  /* 0x0000c00d16007388 */ /* 0x000fe20000000800 */
[----:B------:R-:W-:Y:S02]  /*0a30*/  LOP3.LUT R11, R6, 0x7f, RZ, 0xc0, !PT ;  /* 0x0000007f060b7812 */ /* 0x000fe400078ec0ff */
[----:B------:R-:W-:Y:S01]  /*0a40*/  LOP3.LUT R16, R3, 0x18, R2, 0xfe, !PT ;  /* 0x0000001803107812 */ /* 0x000fe200078efe02 */
[----:B------:R0:W-:Y:S01]  /*0a50*/  STS [R23+0x140], R12 ;  /* 0x0001400c17007388 */ /* 0x0001e20000000800 */
[----:B------:R-:W-:-:S02]  /*0a60*/  LOP3.LUT R18, R3, 0x14, R2, 0xfe, !PT ;  /* 0x0000001403127812 */ /* 0x000fc400078efe02 */
[----:B------:R-:W-:Y:S01]  /*0a70*/  LOP3.LUT R14, R3, 0x10, R2, 0xfe, !PT ;  /* 0x00000010030e7812 */ /* 0x000fe200078efe02 */
[----:B------:R1:W-:Y:S01]  /*0a80*/  STS [R20+0x1c0], R15 ;  /* 0x0001c00f14007388 */ /* 0x0003e20000000800 */
[----:B------:R-:W-:Y:S02]  /*0a90*/  LOP3.LUT R6, R3, 0xc, R2, 0xfe, !PT ;  /* 0x0000000c03067812 */ /* 0x000fe400078efe02 */
[----:B------:R-:W-:Y:S02]  /*0aa0*/  LOP3.LUT R9, R3, 0x8, R2, 0xfe, !PT ;  /* 0x0000000803097812 */ /* 0x000fe400078efe02 */
[C---:B------:R-:W-:Y:S02]  /*0ab0*/  LOP3.LUT R4, R3.reuse, R2, RZ, 0xfc, !PT ;  /* 0x0000000203047212 */ /* 0x040fe400078efcff */
[----:B------:R-:W-:Y:S02]  /*0ac0*/  LOP3.LUT R0, R3, 0x1c, R2, 0xfe, !PT ;  /* 0x0000001c03007812 */ /* 0x000fe400078efe02 */
[----:B------:R-:W-:Y:S01]  /*0ad0*/  LOP3.LUT R10, R3, 0x4, R2, 0xfe, !PT ;  /* 0x00000004030a7812 */ /* 0x000fe200078efe02 */
[----:B------:R-:W-:Y:S01]  /*0ae0*/  IMAD.IADD R3, R3, 0x1, R11 ;  /* 0x0000000103037824 */ /* 0x000fe200078e020b */
[----:B------:R-:W-:-:S02]  /*0af0*/  SHF.R.S32.HI R5, RZ, 0x1f, R4 ;  /* 0x0000001fff057819 */ /* 0x000fc40000011404 */
[----:B0-----:R-:W-:Y:S02]  /*0b00*/  LOP3.LUT R12, R11, 0x300, RZ, 0xfc, !PT ;  /* 0x000003000b0c7812 */ /* 0x001fe400078efcff */
[----:B------:R-:W-:Y:S01]  /*0b10*/  LEA R19, R3, UR4, 0x2 ;  /* 0x0000000403137c11 */ /* 0x000fe2000f8e10ff */
[----:B------:R-:W-:Y:S01]  /*0b20*/  BAR.SYNC.DEFER_BLOCKING 0x0 ;  /* 0x0000000000007b1d */ /* 0x000fe20000010000 */
[----:B------:R-:W-:Y:S02]  /*0b30*/  LEA.HI R5, R5, R4, RZ, 0x7 ;  /* 0x0000000405057211 */ /* 0x000fe400078f38ff */
[----:B------:R-:W-:Y:S02]  /*0b40*/  LOP3.LUT R17, R11, 0x200, RZ, 0xfc, !PT ;  /* 0x000002000b117812 */ /* 0x000fe400078efcff */
[----:B------:R-:W-:-:S03]  /*0b50*/  LOP3.LUT R13, R5, 0xffffff80, RZ, 0xc0, !PT ;  /* 0xffffff80050d7812 */ /* 0x000fc600078ec0ff */
[----:B------:R-:W0:Y:S01]  /*0b60*/  LDC.64 R2, c[0x0][0x238] ;  /* 0x00008e00ff027b82 */ /* 0x000e220000000a00 */
[----:B------:R-:W-:Y:S02]  /*0b70*/  ISETP.GE.AND P0, PT, R7, 0x51, PT ;  /* 0x000000510700780c */ /* 0x000fe40003f06270 */
[C---:B------:R-:W-:Y:S02]  /*0b80*/  LOP3.LUT R25, R11.reuse, 0x280, RZ, 0xfc, !PT ;  /* 0x000002800b197812 */ /* 0x040fe400078efcff */
[----:B-1----:R-:W-:Y:S01]  /*0b90*/  LEA.HI R15, R12, R11, RZ, 0x1b ;  /* 0x0000000b0c0f7211 */ /* 0x002fe200078fd8ff */
[----:B------:R-:W-:Y:S01]  /*0ba0*/  IMAD.IADD R12, R4, 0x1, -R13 ;  /* 0x00000001040c7824 */ /* 0x000fe200078e0a0d */
[----:B------:R-:W-:Y:S02]  /*0bb0*/  SHF.R.S32.HI R13, RZ, 0x1f, R16 ;  /* 0x0000001fff0d7819 */ /* 0x000fe40000011410 */
[C---:B------:R-:W-:Y:S02]  /*0bc0*/  LOP3.LUT R24, R11.reuse, 0x80, RZ, 0xfc, !PT ;  /* 0x000000800b187812 */ /* 0x040fe400078efcff */
[----:B------:R-:W-:-:S02]  /*0bd0*/  LOP3.LUT R26, R11, 0x100, RZ, 0xfc, !PT ;  /* 0x000001000b1a7812 */ /* 0x000fc400078efcff */
[C---:B------:R-:W-:Y:S02]  /*0be0*/  LOP3.LUT R28, R11.reuse, 0x180, RZ, 0xfc, !PT ;  /* 0x000001800b1c7812 */ /* 0x040fe400078efcff */
[----:B------:R-:W-:Y:S02]  /*0bf0*/  LOP3.LUT R8, R11, 0x380, RZ, 0xfc, !PT ;  /* 0x000003800b087812 */ /* 0x000fe400078efcff */
[-C--:B------:R-:W-:Y:S01]  /*0c00*/  LEA.HI R23, R17, R11.reuse, RZ, 0x1b ;  /* 0x0000000b11177211 */ /* 0x080fe200078fd8ff */
[----:B------:R-:W1:Y:S01]  /*0c10*/  LDS R19, [R19] ;  /* 0x0000000013137984 */ /* 0x000e620000000800 */
[----:B------:R-:W-:Y:S02]  /*0c20*/  ISETP.LT.AND P4, PT, R4, 0x200, !P0 ;  /* 0x000002000400780c */ /* 0x000fe40004781270 */
[----:B------:R-:W-:Y:S01]  /*0c30*/  LEA.HI R17, R25, R11, RZ, 0x1b ;  /* 0x0000000b19117211 */ /* 0x000fe200078fd8ff */
[----:B------:R-:W-:Y:S01]  /*0c40*/  IMAD R25, R12, 0x51, R7 ;  /* 0x000000510c197824 */ /* 0x000fe200078e0207 */
[----:B------:R-:W-:-:S02]  /*0c50*/  SHF.R.S32.HI R4, RZ, 0x7, R5 ;  /* 0x00000007ff047819 */ /* 0x000fc40000011405 */
[----:B------:R-:W-:Y:S02]  /*0c60*/  LEA.HI R13, R13, R16, RZ, 0x7 ;  /* 0x000000100d0d7211 */ /* 0x000fe400078f38ff */
[-C--:B------:R-:W-:Y:S01]  /*0c70*/  LEA.HI R20, R24, R11.reuse, RZ, 0x1b ;  /* 0x0000000b18147211 */ /* 0x080fe200078fd8ff */
[----:B------:R-:W-:Y:S01]  /*0c80*/  IMAD R29, R4, 0xf300, R25 ;  /* 0x0000f300041d7824 */ /* 0x000fe200078e0219 */
[-C--:B------:R-:W-:Y:S02]  /*0c90*/  LEA.HI R21, R26, R11.reuse, RZ, 0x1b ;  /* 0x0000000b1a157211 */ /* 0x080fe400078fd8ff */
[-C--:B------:R-:W-:Y:S02]  /*0ca0*/  LEA.HI R22, R28, R11.reuse, RZ, 0x1b ;  /* 0x0000000b1c167211 */ /* 0x080fe400078fd8ff */
[----:B------:R-:W-:Y:S02]  /*0cb0*/  LEA.HI R8, R8, R11, RZ, 0x1b ;  /* 0x0000000b08087211 */ /* 0x000fe400078fd8ff */
[----:B------:R-:W-:-:S02]  /*0cc0*/  SHF.R.S32.HI R11, RZ, 0x1f, R18 ;  /* 0x0000001fff0b7819 */ /* 0x000fc40000011412 */
[----:B------:R-:W-:Y:S02]  /*0cd0*/  LOP3.LUT R25, R13, 0xffffff80, RZ, 0xc0, !PT ;  /* 0xffffff800d197812 */ /* 0x000fe400078ec0ff */
[----:B------:R-:W-:Y:S02]  /*0ce0*/  LEA.HI R11, R11, R18, RZ, 0x7 ;  /* 0x000000120b0b7211 */ /* 0x000fe400078f38ff */
[----:B------:R-:W-:Y:S02]  /*0cf0*/  SHF.R.S32.HI R5, RZ, 0x1f, R14 ;  /* 0x0000001fff057819 */ /* 0x000fe4000001140e */
[C---:B------:R-:W-:Y:S01]  /*0d00*/  ISETP.LT.AND P1, PT, R16.reuse, 0x200, !P0 ;  /* 0x000002001000780c */ /* 0x040fe20004721270 */
[----:B------:R-:W-:Y:S01]  /*0d10*/  IMAD.IADD R16, R16, 0x1, -R25 ;  /* 0x0000000110107824 */ /* 0x000fe200078e0a19 */
[----:B------:R-:W-:Y:S02]  /*0d20*/  LOP3.LUT R25, R11, 0xffffff80, RZ, 0xc0, !PT ;  /* 0xffffff800b197812 */ /* 0x000fe400078ec0ff */
[----:B------:R-:W-:Y:S01]  /*0d30*/  LEA.HI R12, R5, R14, RZ, 0x7 ;  /* 0x0000000e050c7211 */ /* 0x000fe200078f38ff */
[----:B0-----:R-:W-:Y:S01]  /*0d40*/  IMAD.WIDE R4, R29, 0x4, R2 ;  /* 0x000000041d047825 */ /* 0x001fe200078e0202 */
[----:B------:R-:W-:-:S02]  /*0d50*/  LEA R20, R20, UR4, 0x2 ;  /* 0x0000000414147c11 */ /* 0x000fc4000f8e10ff */
[C---:B------:R-:W-:Y:S01]  /*0d60*/  ISETP.LT.AND P2, PT, R18.reuse, 0x200, !P0 ;  /* 0x000002001200780c */ /* 0x040fe20004741270 */
[----:B------:R-:W-:Y:S01]  /*0d70*/  IMAD.IADD R18, R18, 0x1, -R25 ;  /* 0x0000000112127824 */ /* 0x000fe200078e0a19 */
[----:B------:R-:W-:Y:S01]  /*0d80*/  LEA R26, R21, UR4, 0x2 ;  /* 0x00000004151a7c11 */ /* 0x000fe2000f8e10ff */
[--C-:B------:R-:W-:Y:S01]  /*0d90*/  IMAD R16, R16, 0x51, R7.reuse ;  /* 0x0000005110107824 */ /* 0x100fe200078e0207 */
[----:B------:R-:W-:Y:S01]  /*0da0*/  LEA R25, R22, UR4, 0x2 ;  /* 0x0000000416197c11 */ /* 0x000fe2000f8e10ff */
[----:B------:R-:W0:Y:S01]  /*0db0*/  LDS R20, [R20+0x200] ;  /* 0x0002000014147984 */ /* 0x000e220000000800 */
[----:B------:R-:W-:Y:S01]  /*0dc0*/  LEA R24, R23, UR4, 0x2 ;  /* 0x0000000417187c11 */ /* 0x000fe2000f8e10ff */
[----:B------:R-:W-:Y:S01]  /*0dd0*/  IMAD R18, R18, 0x51, R7 ;  /* 0x0000005112127824 */ /* 0x000fe200078e0207 */
[----:B------:R-:W-:Y:S01]  /*0de0*/  LEA R17, R17, UR4, 0x2 ;  /* 0x0000000411117c11 */ /* 0x000fe2000f8e10ff */
[----:B-1----:R1:W-:Y:S01]  /*0df0*/  @P4 STG.E desc[UR6][R4.64], R19 ;  /* 0x0000001304004986 */ /* 0x0023e2000c101906 */
[----:B------:R-:W-:-:S02]  /*0e00*/  SHF.R.S32.HI R23, RZ, 0x1f, R10 ;  /* 0x0000001fff177819 */ /* 0x000fc4000001140a */
[----:B------:R-:W-:Y:S01]  /*0e10*/  SHF.R.S32.HI R22, RZ, 0x1f, R9 ;  /* 0x0000001fff167819 */ /* 0x000fe20000011409 */
[----:B------:R2:W3:Y:S01]  /*0e20*/  LDS R4, [R26+0x400] ;  /* 0x000400001a047984 */ /* 0x0004e20000000800 */
[----:B------:R-:W-:Y:S02]  /*0e30*/  LEA.HI R23, R23, R10, RZ, 0x7 ;  /* 0x0000000a17177211 */ /* 0x000fe400078f38ff */
[----:B------:R-:W-:Y:S01]  /*0e40*/  SHF.R.S32.HI R21, RZ, 0x1f, R6 ;  /* 0x0000001fff157819 */ /* 0x000fe20000011406 */
[----:B------:R4:W5:Y:S01]  /*0e50*/  LDS R5, [R25+0x600] ;  /* 0x0006000019057984 */ /* 0x0009620000000800 */
[----:B------:R-:W-:Y:S02]  /*0e60*/  LOP3.LUT R29, R23, 0xffffff80, RZ, 0xc0, !PT ;  /* 0xffffff80171d7812 */ /* 0x000fe400078ec0ff */
[----:B------:R-:W-:Y:S01]  /*0e70*/  LOP3.LUT R27, R12, 0xffffff80, RZ, 0xc0, !PT ;  /* 0xffffff800c1b7812 */ /* 0x000fe200078ec0ff */
[----:B------:R-:W-:Y:S01]  /*0e80*/  LDS R17, [R17+0xa00] ;  /* 0x000a000011117984 */ /* 0x000fe20000000800 */
[----:B-1----:R-:W-:Y:S01]  /*0e90*/  LEA R19, R15, UR4, 0x2 ;  /* 0x000000040f137c11 */ /* 0x002fe2000f8e10ff */
[----:B--2---:R-:W-:Y:S01]  /*0ea0*/  IMAD.IADD R26, R10, 0x1, -R29 ;  /* 0x000000010a1a7824 */ /* 0x004fe200078e0a1d */
[----:B------:R-:W-:Y:S01]  /*0eb0*/  LEA.HI R22, R22, R9, RZ, 0x7 ;  /* 0x0000000916167211 */ /* 0x000fe200078f38ff */
[----:B------:R1:W2:Y:S01]  /*0ec0*/  LDS R15, [R24+0x800] ;  /* 0x00080000180f7984 */ /* 0x0002a20000000800 */
[----:B------:R-:W-:Y:S01]  /*0ed0*/  LEA.HI R21, R21, R6, RZ, 0x7 ;  /* 0x0000000615157211 */ /* 0x000fe200078f38ff */
[----:B------:R-:W-:Y:S01]  /*0ee0*/  IMAD R26, R26, 0x51, R7 ;  /* 0x000000511a1a7824 */ /* 0x000fe200078e0207 */
[----:B------:R-:W-:Y:S01]  /*0ef0*/  ISETP.LT.AND P3, PT, R14, 0x200, !P0 ;  /* 0x000002000e00780c */ /* 0x000fe20004761270 */
[----:B------:R-:W1:Y:S01]  /*0f00*/  LDS R19, [R19+0xc00] ;  /* 0x000c000013137984 */ /* 0x000e620000000800 */
[----:B------:R-:W-:Y:S01]  /*0f10*/  ISETP.LT.AND P6, PT, R10, 0x200, !P0 ;  /* 0x000002000a00780c */ /* 0x000fe200047c1270 */
[----:B------:R-:W-:Y:S01]  /*0f20*/  IMAD.IADD R14, R14, 0x1, -R27 ;  /* 0x000000010e0e7824 */ /* 0x000fe200078e0a1b */
[----:B------:R-:W-:-:S02]  /*0f30*/  LOP3.LUT R10, R22, 0xffffff80, RZ, 0xc0, !PT ;  /* 0xffffff80160a7812 */ /* 0x000fc400078ec0ff */
[----:B------:R-:W-:Y:S01]  /*0f40*/  LOP3.LUT R27, R21, 0xffffff80, RZ, 0xc0, !PT ;  /* 0xffffff80151b7812 */ /* 0x000fe200078ec0ff */
[----:B----4-:R-:W-:Y:S01]  /*0f50*/  IMAD R25, R14, 0x51, R7 ;  /* 0x000000510e197824 */ /* 0x010fe200078e0207 */
[----:B------:R-:W-:Y:S01]  /*0f60*/  SHF.R.S32.HI R13, RZ, 0x7, R13 ;  /* 0x00000007ff0d7819 */ /* 0x000fe2000001140d */
[C---:B------:R-:W-:Y:S01]  /*0f70*/  IMAD.IADD R10, R9.reuse, 0x1, -R10 ;  /* 0x00000001090a7824 */ /* 0x040fe200078e0a0a */
[----:B------:R-:W-:Y:S02]  /*0f80*/  SHF.R.S32.HI R23, RZ, 0x7, R23 ;  /* 0x00000007ff177819 */ /* 0x000fe40000011417 */
[C---:B------:R-:W-:Y:S01]  /*0f90*/  ISETP.LT.AND P4, PT, R6.reuse, 0x200, !P0 ;  /* 0x000002000600780c */ /* 0x040fe20004781270 */
[----:B------:R-:W-:Y:S01]  /*0fa0*/  IMAD.IADD R6, R6, 0x1, -R27 ;  /* 0x0000000106067824 */ /* 0x000fe200078e0a1b */
[----:B------:R-:W-:Y:S01]  /*0fb0*/  ISETP.LT.AND P5, PT, R9, 0x200, !P0 ;  /* 0x000002000900780c */ /* 0x000fe200047a1270 */
[----:B------:R-:W-:Y:S01]  /*0fc0*/  IMAD R9, R13, 0xf300, R16 ;  /* 0x0000f3000d097824 */ /* 0x000fe200078e0210 */
[----:B------:R-:W-:Y:S01]  /*0fd0*/  SHF.R.S32.HI R13, RZ, 0x7, R11 ;  /* 0x00000007ff0d7819 */ /* 0x000fe2000001140b */
[----:B------:R-:W-:Y:S01]  /*0fe0*/  IMAD R27, R23, 0xf300, R26 ;  /* 0x0000f300171b7824 */ /* 0x000fe200078e021a */
[----:B------:R-:W-:Y:S01]  /*0ff0*/  SHF.R.S32.HI R22, RZ, 0x7, R22 ;  /* 0x00000007ff167819 */ /* 0x000fe20000011416 */
[----:B------:R-:W-:Y:S01]  /*1000*/  IMAD R23, R10, 0x51, R7 ;  /* 0x000000510a177824 */ /* 0x000fe200078e0207 */
[----:B------:R-:W-:Y:S01]  /*1010*/  SHF.R.S32.HI R21, RZ, 0x7, R21 ;  /* 0x00000007ff157819 */ /* 0x000fe20000011415 */
[----:B------:R-:W-:Y:S01]  /*1020*/  IMAD R6, R6, 0x51, R7 ;  /* 0x0000005106067824 */ /* 0x000fe200078e0207 */
[----:B------:R-:W-:Y:S01]  /*1030*/  SHF.R.S32.HI R12, RZ, 0x7, R12 ;  /* 0x00000007ff0c7819 */ /* 0x000fe2000001140c */
[----:B------:R-:W-:Y:S01]  /*1040*/  IMAD.WIDE R10, R27, 0x4, R2 ;  /* 0x000000041b0a7825 */ /* 0x000fe200078e0202 */
[----:B------:R-:W-:-:S02]  /*1050*/  ISETP.LT.AND P0, PT, R0, 0x200, !P0 ;  /* 0x000002000000780c */ /* 0x000fc40004701270 */
[----:B------:R-:W-:Y:S01]  /*1060*/  LEA R8, R8, UR4, 0x2 ;  /* 0x0000000408087c11 */ /* 0x000fe2000f8e10ff */
[----:B------:R-:W-:Y:S01]  /*1070*/  IMAD R27, R13, 0xf300, R18 ;  /* 0x0000f3000d1b7824 */ /* 0x000fe200078e0212 */
[----:B0-----:R0:W-:Y:S01]  /*1080*/  @P6 STG.E desc[UR6][R10.64], R20 ;  /* 0x000000140a006986 */ /* 0x0011e2000c101906 */
[----:B------:R-:W-:Y:S02]  /*1090*/  IMAD R13, R22, 0xf300, R23 ;  /* 0x0000f300160d7824 */ /* 0x000fe400078e0217 */
[----:B------:R-:W-:Y:S02]  /*10a0*/  IMAD R21, R21, 0xf300, R6 ;  /* 0x0000f30015157824 */ /* 0x000fe400078e0206 */
[----:B------:R-:W-:Y:S02]  /*10b0*/  IMAD R25, R12, 0xf300, R25 ;  /* 0x0000f3000c197824 */ /* 0x000fe400078e0219 */
[----:B------:R-:W-:-:S04]  /*10c0*/  IMAD.WIDE R12, R13, 0x4, R2 ;  /* 0x000000040d0c7825 */ /* 0x000fc800078e0202 */
[--C-:B------:R-:W-:Y:S01]  /*10d0*/  IMAD.WIDE R22, R21, 0x4, R2.reuse ;  /* 0x0000000415167825 */ /* 0x100fe200078e0202 */
[----:B---3--:R0:W-:Y:S03]  /*10e0*/  @P5 STG.E desc[UR6][R12.64], R4 ;  /* 0x000000040c005986 */ /* 0x0081e6000c101906 */
[--C-:B-1----:R-:W-:Y:S01]  /*10f0*/  IMAD.WIDE R24, R25, 0x4, R2.reuse ;  /* 0x0000000419187825 */ /* 0x102fe200078e0202 */
[----:B-----5:R0:W-:Y:S03]  /*1100*/  @P4 STG.E desc[UR6][R22.64], R5 ;  /* 0x0000000516004986 */ /* 0x0201e6000c101906 */
[--C-:B------:R-:W-:Y:S01]  /*1110*/  IMAD.WIDE R26, R27, 0x4, R2.reuse ;  /* 0x000000041b1a7825 */ /* 0x100fe200078e0202 */
[----:B--2---:R0:W-:Y:S03]  /*1120*/  @P3 STG.E desc[UR6][R24.64], R15 ;  /* 0x0000000f18003986 */ /* 0x0041e6000c101906 */
[----:B------:R-:W-:Y:S01]  /*1130*/  IMAD.WIDE R28, R9, 0x4, R2 ;  /* 0x00000004091c7825 */ /* 0x000fe200078e0202 */
[----:B------:R0:W-:Y:S04]  /*1140*/  @P2 STG.E desc[UR6][R26.64], R17 ;  /* 0x000000111a002986 */ /* 0x0001e8000c101906 */
[----:B------:R0:W-:Y:S02]  /*1150*/  @P1 STG.E desc[UR6][R28.64], R19 ;  /* 0x000000131c001986 */ /* 0x0001e4000c101906 */
[----:B0-----:R-:W-:Y:S05]  /*1160*/  @!P0 EXIT ;  /* 0x000000000000894d */ /* 0x001fea0003800000 */
[----:B0-----:R-:W0:Y:S01]  /*1170*/  LDS R11, [R8+0xe00] ;  /* 0x000e0000080b7984 */ /* 0x001e220000000800 */
[----:B------:R-:W-:-:S04]  /*1180*/  SHF.R.S32.HI R5, RZ, 0x1f, R0 ;  /* 0x0000001fff057819 */ /* 0x000fc80000011400 */
[----:B------:R-:W-:-:S04]  /*1190*/  LEA.HI R5, R5, R0, RZ, 0x7 ;  /* 0x0000000005057211 */ /* 0x000fc800078f38ff */
[----:B------:R-:W-:Y:S02]  /*11a0*/  LOP3.LUT R9, R5, 0xffffff80, RZ, 0xc0, !PT ;  /* 0xffffff8005097812 */ /* 0x000fe400078ec0ff */
[----:B------:R-:W-:-:S03]  /*11b0*/  SHF.R.S32.HI R5, RZ, 0x7, R5 ;  /* 0x00000007ff057819 */ /* 0x000fc60000011405 */
[----:B------:R-:W-:-:S04]  /*11c0*/  IMAD.IADD R0, R0, 0x1, -R9 ;  /* 0x0000000100007824 */ /* 0x000fc800078e0a09 */
[----:B------:R-:W-:-:S04]  /*11d0*/  IMAD R0, R0, 0x51, R7 ;  /* 0x0000005100007824 */ /* 0x000fc800078e0207 */
[----:B------:R-:W-:-:S04]  /*11e0*/  IMAD R5, R5, 0xf300, R0 ;  /* 0x0000f30005057824 */ /* 0x000fc800078e0200 */
[----:B------:R-:W-:-:S05]  /*11f0*/  IMAD.WIDE R2, R5, 0x4, R2 ;  /* 0x0000000405027825 */ /* 0x000fca00078e0202 */
[----:B0-----:R-:W-:Y:S01]  /*1200*/  STG.E desc[UR6][R2.64], R11 ;  /* 0x0000000b02007986 */ /* 0x001fe2000c101906 */
[----:B------:R-:W-:Y:S05]  /*1210*/  EXIT ;  /* 0x000000000000794d */ /* 0x000fea0003800000 */
.L_x_0:
[----:B------:R-:W-:-:S00]  /*1220*/  BRA `(.L_x_0) ;  /* 0xfffffffc00fc7947 */ /* 0x000fc0000383ffff */
[----:B------:R-:W-:-:S00]  /*1230*/  NOP ;  /* 0x0000000000007918 */ /* 0x000fc00000000000 */
        /* <DEDUP_REMOVED lines=12> */
.L_x_1:


//--------------------- .nv.global.init           --------------------------
	.section	.nv.global.init,"aw",@progbits
.nv.global.init:
	.type		_$_str,@object
	.size		_$_str,(_$_str_$_2 - _$_str)
_$_str:
        /*0000*/ 	.byte	0x5f, 0x5f, 0x43, 0x55, 0x44, 0x41, 0x5f, 0x46, 0x54, 0x5a, 0x00
	.type		_$_str_$_2,@object
	.size		_$_str_$_2,(.L_1 - _$_str_$_2)
_$_str_$_2:
        /*000b*/ 	.byte	0x5f, 0x5f, 0x43, 0x55, 0x44, 0x41, 0x5f, 0x50, 0x52, 0x45, 0x43, 0x5f, 0x53, 0x51, 0x52, 0x54
        /*001b*/ 	.byte	0x00
.L_1:


//--------------------- .nv.shared.triton_poi_fused__native_batch_norm_legit_no_training_relu_18 --------------------------
	.section	.nv.shared.triton_poi_fused__native_batch_norm_legit_no_training_relu_18,"aw",@nobits
	.sectionflags	@""
	.align	16
	.zero		1024


//--------------------- .nv.constant0.triton_poi_fused__native_batch_norm_legit_no_training_relu_18 --------------------------
	.section	.nv.constant0.triton_poi_fused__native_batch_norm_legit_no_training_relu_18,"a",@progbits
	.sectionflags	@""
	.align	4
.nv.constant0.triton_poi_fused__native_batch_norm_legit_no_training_relu_18:
	.zero		584
